.version 6.5
.target sm_30
.address_size 64

.visible .entry lanemask_lt(
	.param .u64 input,
	.param .u64 output
)
{
	.reg .u64 	    in_addr;
    .reg .u64 	    out_addr;
    .reg .b32 	    temp;
    .reg .b32 	    temp2;
    .reg .b32 	    less_lane;

	ld.param.u64 	in_addr, [input];
    ld.param.u64 	out_addr, [output];

    ld.u32          temp, [in_addr];
	add.u32		    temp2, temp, 1;
    mov.u32         less_lane, %lanemask_lt;
	add.u32         temp2, temp2, less_lane;
    st.u32          [out_addr], temp2;
	ret;
}


// ===== COMPILED SASS (sm_100) =====

	.target	sm_100

	.elftype	@"ET_EXEC"


//--------------------- .note.nv.tkinfo           --------------------------
	.section	.note.nv.tkinfo,"",@"SHT_NOTE"
	.sectionflags	@"SHF_NOTE_NV_TKINFO"
	.tkinfo
        /*0018*/ 	.word	0x00000002
        /*0030*/ 	.string	""
        /*0030*/ 	.string	"ptxas"
        /*0030*/ 	.string	"Cuda compilation tools, release 13.0, V13.0.88"
        /*0030*/ 	.string	"Build cuda_13.0.r13.0/compiler.36424714_0"
        /*0030*/ 	.string	"-arch sm_100 "



//--------------------- .note.nv.cuinfo           --------------------------
	.section	.note.nv.cuinfo,"",@"SHT_NOTE"
	.sectionflags	@"SHF_NOTE_NV_CUINFO"
        /*0018*/ 	.short	0x0002
        /*001a*/ 	.short	0x001e
        /*001c*/ 	.short	0x0082
	.zero		2


//--------------------- .nv.info                  --------------------------
	.section	.nv.info,"",@"SHT_CUDA_INFO"
	.align	4


	//----- nvinfo : EIATTR_REGCOUNT
	.align		4
        /*0000*/ 	.byte	0x04, 0x2f
        /*0002*/ 	.short	(.L_1 - .L_0)
	.align		4
.L_0:
        /*0004*/ 	.word	index@(lanemask_lt)
        /*0008*/ 	.word	0x0000000a


	//----- nvinfo : EIATTR_FRAME_SIZE
	.align		4
.L_1:
        /*000c*/ 	.byte	0x04, 0x11
        /*000e*/ 	.short	(.L_3 - .L_2)
	.align		4
.L_2:
        /*0010*/ 	.word	index@(lanemask_lt)
        /*0014*/ 	.word	0x00000000


	//----- nvinfo : EIATTR_MIN_STACK_SIZE
	.align		4
.L_3:
        /*0018*/ 	.byte	0x04, 0x12
        /*001a*/ 	.short	(.L_5 - .L_4)
	.align		4
.L_4:
        /*001c*/ 	.word	index@(lanemask_lt)
        /*0020*/ 	.word	0x00000000
.L_5:


//--------------------- .nv.compat                --------------------------
	.section	.nv.compat,"",@"SHT_CUDA_COMPAT_INFO"
	.align	4
        /*0000*/ 	.byte	0x02, 0x09, 0x00, 0x00, 0x02, 0x02, 0x01, 0x00, 0x02, 0x05, 0x05, 0x00, 0x03, 0x07, 0x01, 0x01
        /*0010*/ 	.byte	0x02, 0x03, 0x00, 0x00, 0x02, 0x06, 0x01, 0x00, 0x04, 0x0b, 0x08, 0x00, 0x09, 0x00, 0x00, 0x00
        /*0020*/ 	.byte	0x00, 0x00, 0x00, 0x00


//--------------------- .nv.info.lanemask_lt      --------------------------
	.section	.nv.info.lanemask_lt,"",@"SHT_CUDA_INFO"
	.sectionflags	@""
	.align	4


	//----- nvinfo : EIATTR_CUDA_API_VERSION
	.align		4
        /*0000*/ 	.byte	0x04, 0x37
        /*0002*/ 	.short	(.L_7 - .L_6)
.L_6:
        /*0004*/ 	.word	0x00000082


	//----- nvinfo : EIATTR_KPARAM_INFO
	.align		4
.L_7:
        /*0008*/ 	.byte	0x04, 0x17
        /*000a*/ 	.short	(.L_9 - .L_8)
.L_8:
        /*000c*/ 	.word	0x00000000
        /*0010*/ 	.short	0x0001
        /*0012*/ 	.short	0x0008
        /*0014*/ 	.byte	0x00, 0xf0, 0x21, 0x00


	//----- nvinfo : EIATTR_KPARAM_INFO
	.align		4
.L_9:
        /*0018*/ 	.byte	0x04, 0x17
        /*001a*/ 	.short	(.L_11 - .L_10)
.L_10:
        /*001c*/ 	.word	0x00000000
        /*0020*/ 	.short	0x0000
        /*0022*/ 	.short	0x0000
        /*0024*/ 	.byte	0x00, 0xf0, 0x21, 0x00


	//----- nvinfo : EIATTR_SPARSE_MMA_MASK
	.align		4
.L_11:
        /*0028*/ 	.byte	0x03, 0x50
        /*002a*/ 	.short	0x0000


	//----- nvinfo : EIATTR_MAXREG_COUNT
	.align		4
        /*002c*/ 	.byte	0x03, 0x1b
        /*002e*/ 	.short	0x00ff


	//----- nvinfo : EIATTR_MERCURY_ISA_VERSION
	.align		4
        /*0030*/ 	.byte	0x03, 0x5f
        /*0032*/ 	.short	0x0101


	//----- nvinfo : EIATTR_VRC_CTA_INIT_COUNT
	.align		4
        /*0034*/ 	.byte	0x02, 0x4a
	.zero		1
	.zero		1


	//----- nvinfo : EIATTR_EXIT_INSTR_OFFSETS
	.align		4
        /*0038*/ 	.byte	0x04, 0x1c
        /*003a*/ 	.short	(.L_13 - .L_12)


	//   ....[0]....
.L_12:
        /*003c*/ 	.word	0x00000080


	//----- nvinfo : EIATTR_CBANK_PARAM_SIZE
	.align		4
.L_13:
        /*0040*/ 	.byte	0x03, 0x19
        /*0042*/ 	.short	0x0010


	//----- nvinfo : EIATTR_PARAM_CBANK
	.align		4
        /*0044*/ 	.byte	0x04, 0x0a
        /*0046*/ 	.short	(.L_15 - .L_14)
	.align		4
.L_14:
        /*0048*/ 	.word	index@(.nv.constant0.lanemask_lt)
        /*004c*/ 	.short	0x0380
        /*004e*/ 	.short	0x0010


	//----- nvinfo : EIATTR_SW_WAR
	.align		4
.L_15:
        /*0050*/ 	.byte	0x04, 0x36
        /*0052*/ 	.short	(.L_17 - .L_16)
.L_16:
        /*0054*/ 	.word	0x00000008
.L_17:


//--------------------- .nv.callgraph             --------------------------
	.section	.nv.callgraph,"",@"SHT_CUDA_CALLGRAPH"
	.align	4
	.sectionentsize	8
	.align		4
        /*0000*/ 	.word	0x00000000
	.align		4
        /*0004*/ 	.word	0xffffffff
	.align		4
        /*0008*/ 	.word	0x00000000
	.align		4
        /*000c*/ 	.word	0xfffffffe
	.align		4
        /*0010*/ 	.word	0x00000000
	.align		4
        /*0014*/ 	.word	0xfffffffd
	.align		4
        /*0018*/ 	.word	0x00000000
	.align		4
        /*001c*/ 	.word	0xfffffffc


//--------------------- .text.lanemask_lt         --------------------------
	.section	.text.lanemask_lt,"ax",@progbits
	.align	128
        .global         lanemask_lt
        .type           lanemask_lt,@function
        .size           lanemask_lt,(.L_x_1 - lanemask_lt)
        .other          lanemask_lt,@"STO_CUDA_ENTRY STV_DEFAULT"
lanemask_lt:
.text.lanemask_lt:
[----:B------:R-:W-:Y:S08]  /*0000*/  LDC R1, c[0x0][0x37c] ;  /* 0x0000df00ff017b82 */ /* 0x000ff00000000800 */
[----:B------:R-:W0:Y:S01]  /*0010*/  LDC.64 R2, c[0x0][0x380] ;  /* 0x0000e000ff027b82 */ /* 0x000e220000000a00 */
[----:B------:R-:W0:Y:S02]  /*0020*/  LDCU.64 UR4, c[0x0][0x358] ;  /* 0x00006b00ff0477ac */ /* 0x000e240008000a00 */
[----:B0-----:R-:W2:Y:S05]  /*0030*/  LD.E R2, desc[UR4][R2.64] ;  /* 0x0000000402027980 */ /* 0x001eaa000c101900 */
[----:B------:R-:W0:Y:S01]  /*0040*/  LDC.64 R4, c[0x0][0x388] ;  /* 0x0000e200ff047b82 */ /* 0x000e220000000a00 */
[----:B------:R-:W2:Y:S02]  /*0050*/  S2R R7, SR_LTMASK ;  /* 0x0000000000077919 */ /* 0x000ea40000003900 */
[----:B--2---:R-:W-:-:S05]  /*0060*/  IADD3 R7, PT, PT, R7, 0x1, R2 ;  /* 0x0000000107077810 */ /* 0x004fca0007ffe002 */
[----:B0-----:R-:W-:Y:S01]  /*0070*/  ST.E desc[UR4][R4.64], R7 ;  /* 0x0000000704007985 */ /* 0x001fe2000c101904 */
[----:B------:R-:W-:Y:S05]  /*0080*/  EXIT ;  /* 0x000000000000794d */ /* 0x000fea0003800000 */
.L_x_0:
[----:B------:R-:W-:-:S00]  /*0090*/  BRA `(.L_x_0) ;  /* 0xfffffffc00fc7947 */ /* 0x000fc0000383ffff */
[----:B------:R-:W-:-:S00]  /*00a0*/  NOP ;  /* 0x0000000000007918 */ /* 0x000fc00000000000 */
        /* <DEDUP_REMOVED lines=13> */
.L_x_1:


//--------------------- .nv.shared.reserved.0     --------------------------
	.section	.nv.shared.reserved.0,"aw",@nobits
	.weak		__nv_reservedSMEM_offset_0_alias
	.size		__nv_reservedSMEM_offset_0_alias, 0, 64
	.other		__nv_reservedSMEM_offset_0_alias,@"STO_CUDA_RESERVED_SHARED STV_DEFAULT"
__nv_reservedSMEM_offset_0_alias:
	.zero		0
	.zero		64


//--------------------- .nv.constant0.lanemask_lt --------------------------
	.section	.nv.constant0.lanemask_lt,"a",@progbits
	.sectionflags	@""
	.align	4
.nv.constant0.lanemask_lt:
	.zero		912


//--------------------- SYMBOLS --------------------------

	.type		.nv.reservedSmem.offset0,@object
	.size		.nv.reservedSmem.offset0,0x4
